//
// Generated by NVIDIA NVVM Compiler
//
// Compiler Build ID: CL-36424714
// Cuda compilation tools, release 13.0, V13.0.88
// Based on NVVM 20.0.0
//

.version 9.0
.target sm_100
.address_size 64

	// .globl	_Z12mem_transferPii
.extern .func  (.param .b32 func_retval0) vprintf
(
	.param .b64 vprintf_param_0,
	.param .b64 vprintf_param_1
)
;
.global .align 1 .b8 $str[42] = {116, 105, 100, 46, 120, 121, 122, 32, 61, 32, 37, 100, 32, 37, 100, 32, 37, 100, 44, 32, 103, 105, 100, 32, 61, 32, 37, 100, 44, 32, 118, 97, 108, 117, 101, 32, 61, 32, 37, 100, 10};

.visible .entry _Z12mem_transferPii(
	.param .u64 .ptr .align 1 _Z12mem_transferPii_param_0,
	.param .u32 _Z12mem_transferPii_param_1
)
{
	.local .align 8 .b8 	__local_depot0[24];
	.reg .b64 	%SP;
	.reg .b64 	%SPL;
	.reg .pred 	%p<2>;
	.reg .b32 	%r<21>;
	.reg .b64 	%rd<9>;

	mov.u64 	%SPL, __local_depot0;
	cvta.local.u64 	%SP, %SPL;
	ld.param.u64 	%rd1, [_Z12mem_transferPii_param_0];
	ld.param.u32 	%r5, [_Z12mem_transferPii_param_1];
	mov.u32 	%r6, %ctaid.x;
	mov.u32 	%r7, %ctaid.y;
	mov.u32 	%r8, %nctaid.x;
	mov.u32 	%r9, %nctaid.y;
	mov.u32 	%r10, %ctaid.z;
	mad.lo.s32 	%r11, %r10, %r9, %r7;
	mad.lo.s32 	%r12, %r11, %r8, %r6;
	mov.u32 	%r13, %ntid.x;
	mov.u32 	%r14, %ntid.y;
	mov.u32 	%r15, %ntid.z;
	mov.u32 	%r1, %tid.z;
	mov.u32 	%r2, %tid.y;
	mov.u32 	%r3, %tid.x;
	mad.lo.s32 	%r16, %r12, %r15, %r1;
	mad.lo.s32 	%r17, %r16, %r14, %r2;
	mad.lo.s32 	%r4, %r17, %r13, %r3;
	setp.ge.s32 	%p1, %r4, %r5;
	@%p1 bra 	$L__BB0_2;
	add.u64 	%rd2, %SP, 0;
	add.u64 	%rd3, %SPL, 0;
	cvta.to.global.u64 	%rd4, %rd1;
	mul.wide.s32 	%rd5, %r4, 4;
	add.s64 	%rd6, %rd4, %rd5;
	ld.global.u32 	%r18, [%rd6];
	st.local.v2.u32 	[%rd3], {%r3, %r2};
	st.local.v2.u32 	[%rd3+8], {%r1, %r4};
	st.local.u32 	[%rd3+16], %r18;
	mov.u64 	%rd7, $str;
	cvta.global.u64 	%rd8, %rd7;
	{ // callseq 0, 0
	.param .b64 param0;
	st.param.b64 	[param0], %rd8;
	.param .b64 param1;
	st.param.b64 	[param1], %rd2;
	.param .b32 retval0;
	call.uni (retval0), 
	vprintf, 
	(
	param0, 
	param1
	);
	ld.param.b32 	%r19, [retval0];
	} // callseq 0
$L__BB0_2:
	ret;

}


// ===== COMPILED SASS (sm_100) =====

	.target	sm_100

	.elftype	@"ET_EXEC"


//--------------------- .note.nv.tkinfo           --------------------------
	.section	.note.nv.tkinfo,"",@"SHT_NOTE"
	.sectionflags	@"SHF_NOTE_NV_TKINFO"
	.tkinfo
        /*0018*/ 	.word	0x00000002
        /*0030*/ 	.string	""
        /*0030*/ 	.string	"ptxas"
        /*0030*/ 	.string	"Cuda compilation tools, release 13.0, V13.0.88"
        /*0030*/ 	.string	"Build cuda_13.0.r13.0/compiler.36424714_0"
        /*0030*/ 	.string	"-arch sm_100 -m 64 "



//--------------------- .note.nv.cuinfo           --------------------------
	.section	.note.nv.cuinfo,"",@"SHT_NOTE"
	.sectionflags	@"SHF_NOTE_NV_CUINFO"
        /*0018*/ 	.short	0x0002
        /*001a*/ 	.short	0x0064
        /*001c*/ 	.short	0x0082
	.zero		2


//--------------------- .nv.info                  --------------------------
	.section	.nv.info,"",@"SHT_CUDA_INFO"
	.align	4


	//----- nvinfo : EIATTR_REGCOUNT
	.align		4
        /*0000*/ 	.byte	0x04, 0x2f
        /*0002*/ 	.short	(.L_2 - .L_1)
	.align		4
.L_1:
        /*0004*/ 	.word	index@(_Z12mem_transferPii)
        /*0008*/ 	.word	0x00000018


	//----- nvinfo : EIATTR_FRAME_SIZE
	.align		4
.L_2:
        /*000c*/ 	.byte	0x04, 0x11
        /*000e*/ 	.short	(.L_4 - .L_3)
	.align		4
.L_3:
        /*0010*/ 	.word	index@(_Z12mem_transferPii)
        /*0014*/ 	.word	0x00000018


	//----- nvinfo : EIATTR_MIN_STACK_SIZE
	.align		4
.L_4:
        /*0018*/ 	.byte	0x04, 0x12
        /*001a*/ 	.short	(.L_6 - .L_5)
	.align		4
.L_5:
        /*001c*/ 	.word	index@(_Z12mem_transferPii)
        /*0020*/ 	.word	0x00000018
.L_6:


//--------------------- .nv.compat                --------------------------
	.section	.nv.compat,"",@"SHT_CUDA_COMPAT_INFO"
	.align	4
        /*0000*/ 	.byte	0x02, 0x09, 0x00, 0x00, 0x02, 0x02, 0x01, 0x00, 0x02, 0x05, 0x05, 0x00, 0x03, 0x07, 0x01, 0x01
        /*0010*/ 	.byte	0x02, 0x03, 0x00, 0x00, 0x02, 0x06, 0x01, 0x00, 0x04, 0x0b, 0x08, 0x00, 0x09, 0x00, 0x00, 0x00
        /*0020*/ 	.byte	0x00, 0x00, 0x00, 0x00


//--------------------- .nv.info._Z12mem_transferPii --------------------------
	.section	.nv.info._Z12mem_transferPii,"",@"SHT_CUDA_INFO"
	.sectionflags	@""
	.align	4


	//----- nvinfo : EIATTR_CUDA_API_VERSION
	.align		4
        /*0000*/ 	.byte	0x04, 0x37
        /*0002*/ 	.short	(.L_8 - .L_7)
.L_7:
        /*0004*/ 	.word	0x00000082


	//----- nvinfo : EIATTR_KPARAM_INFO
	.align		4
.L_8:
        /*0008*/ 	.byte	0x04, 0x17
        /*000a*/ 	.short	(.L_10 - .L_9)
.L_9:
        /*000c*/ 	.word	0x00000000
        /*0010*/ 	.short	0x0001
        /*0012*/ 	.short	0x0008
        /*0014*/ 	.byte	0x00, 0xf0, 0x11, 0x00


	//----- nvinfo : EIATTR_KPARAM_INFO
	.align		4
.L_10:
        /*0018*/ 	.byte	0x04, 0x17
        /*001a*/ 	.short	(.L_12 - .L_11)
.L_11:
        /*001c*/ 	.word	0x00000000
        /*0020*/ 	.short	0x0000
        /*0022*/ 	.short	0x0000
        /*0024*/ 	.byte	0x00, 0xf5, 0x21, 0x00


	//----- nvinfo : EIATTR_SPARSE_MMA_MASK
	.align		4
.L_12:
        /*0028*/ 	.byte	0x03, 0x50
        /*002a*/ 	.short	0x0000


	//----- nvinfo : EIATTR_MAXREG_COUNT
	.align		4
        /*002c*/ 	.byte	0x03, 0x1b
        /*002e*/ 	.short	0x00ff


	//----- nvinfo : EIATTR_EXTERNS
	.align		4
        /*0030*/ 	.byte	0x04, 0x0f
        /*0032*/ 	.short	(.L_14 - .L_13)


	//   ....[0]....
	.align		4
.L_13:
        /*0034*/ 	.word	index@(vprintf)


	//----- nvinfo : EIATTR_MERCURY_ISA_VERSION
	.align		4
.L_14:
        /*0038*/ 	.byte	0x03, 0x5f
        /*003a*/ 	.short	0x0101


	//----- nvinfo : EIATTR_VRC_CTA_INIT_COUNT
	.align		4
        /*003c*/ 	.byte	0x02, 0x4a
	.zero		1
	.zero		1


	//----- nvinfo : EIATTR_SYSCALL_OFFSETS
	.align		4
        /*0040*/ 	.byte	0x04, 0x46
        /*0042*/ 	.short	(.L_16 - .L_15)


	//   ....[0]....
.L_15:
        /*0044*/ 	.word	0x00000260


	//----- nvinfo : EIATTR_EXIT_INSTR_OFFSETS
	.align		4
.L_16:
        /*0048*/ 	.byte	0x04, 0x1c
        /*004a*/ 	.short	(.L_18 - .L_17)


	//   ....[0]....
.L_17:
        /*004c*/ 	.word	0x00000180


	//   ....[1]....
        /*0050*/ 	.word	0x00000270


	//----- nvinfo : EIATTR_CRS_STACK_SIZE
	.align		4
.L_18:
        /*0054*/ 	.byte	0x04, 0x1e
        /*0056*/ 	.short	(.L_20 - .L_19)
.L_19:
        /*0058*/ 	.word	0x00000000


	//----- nvinfo : EIATTR_CBANK_PARAM_SIZE
	.align		4
.L_20:
        /*005c*/ 	.byte	0x03, 0x19
        /*005e*/ 	.short	0x000c


	//----- nvinfo : EIATTR_PARAM_CBANK
	.align		4
        /*0060*/ 	.byte	0x04, 0x0a
        /*0062*/ 	.short	(.L_22 - .L_21)
	.align		4
.L_21:
        /*0064*/ 	.word	index@(.nv.constant0._Z12mem_transferPii)
        /*0068*/ 	.short	0x0380
        /*006a*/ 	.short	0x000c


	//----- nvinfo : EIATTR_SW_WAR
	.align		4
.L_22:
        /*006c*/ 	.byte	0x04, 0x36
        /*006e*/ 	.short	(.L_24 - .L_23)
.L_23:
        /*0070*/ 	.word	0x00000008
.L_24:


//--------------------- .nv.callgraph             --------------------------
	.section	.nv.callgraph,"",@"SHT_CUDA_CALLGRAPH"
	.align	4
	.sectionentsize	8
	.align		4
        /*0000*/ 	.word	0x00000000
	.align		4
        /*0004*/ 	.word	0xffffffff
	.align		4
        /*0008*/ 	.word	index@(_Z12mem_transferPii)
	.align		4
        /*000c*/ 	.word	index@(vprintf)
	.align		4
        /*0010*/ 	.word	0x00000000
	.align		4
        /*0014*/ 	.word	0xfffffffe
	.align		4
        /*0018*/ 	.word	0x00000000
	.align		4
        /*001c*/ 	.word	0xfffffffd
	.align		4
        /*0020*/ 	.word	0x00000000
	.align		4
        /*0024*/ 	.word	0xfffffffc


//--------------------- .nv.constant4             --------------------------
	.section	.nv.constant4,"a",@progbits
	.align	8
	.align		8
.nv.constant4:
        /*0000*/ 	.dword	vprintf
	.align		8
        /*0008*/ 	.dword	$str


//--------------------- .text._Z12mem_transferPii --------------------------
	.section	.text._Z12mem_transferPii,"ax",@progbits
	.align	128
        .global         _Z12mem_transferPii
        .type           _Z12mem_transferPii,@function
        .size           _Z12mem_transferPii,(.L_x_2 - _Z12mem_transferPii)
        .other          _Z12mem_transferPii,@"STO_CUDA_ENTRY STV_DEFAULT"
_Z12mem_transferPii:
.text._Z12mem_transferPii:
[----:B------:R-:W0:Y:S08]  /*0000*/  LDC R1, c[0x0][0x37c] ;  /* 0x0000df00ff017b82 */ /* 0x000e300000000800 */
[----:B------:R-:W-:Y:S01]  /*0010*/  S2UR UR4, SR_CTAID.Y ;  /* 0x00000000000479c3 */ /* 0x000fe20000002600 */
[----:B------:R-:W1:Y:S01]  /*0020*/  S2R R10, SR_TID.Z ;  /* 0x00000000000a7919 */ /* 0x000e620000002300 */
[----:B------:R-:W2:Y:S01]  /*0030*/  LDCU UR9, c[0x0][0x2fc] ;  /* 0x00005f80ff0977ac */ /* 0x000ea20008000800 */
[----:B0-----:R-:W-:Y:S01]  /*0040*/  VIADD R1, R1, 0xffffffe8 ;  /* 0xffffffe801017836 */ /* 0x001fe20000000000 */
[----:B------:R-:W0:Y:S01]  /*0050*/  S2R R13, SR_TID.Y ;  /* 0x00000000000d7919 */ /* 0x000e220000002200 */
[----:B------:R-:W3:Y:S03]  /*0060*/  LDCU UR6, c[0x0][0x370] ;  /* 0x00006e00ff0677ac */ /* 0x000ee60008000800 */
[----:B------:R-:W4:Y:S01]  /*0070*/  S2UR UR8, SR_CTAID.Z ;  /* 0x00000000000879c3 */ /* 0x000f220000002700 */
[----:B------:R-:W5:Y:S01]  /*0080*/  S2R R12, SR_TID.X ;  /* 0x00000000000c7919 */ /* 0x000f620000002100 */
[----:B------:R-:W4:Y:S01]  /*0090*/  LDCU UR7, c[0x0][0x374] ;  /* 0x00006e80ff0777ac */ /* 0x000f220008000800 */
[----:B------:R-:W5:Y:S05]  /*00a0*/  LDCU UR10, c[0x0][0x360] ;  /* 0x00006c00ff0a77ac */ /* 0x000f6a0008000800 */
[----:B------:R-:W3:Y:S01]  /*00b0*/  S2UR UR5, SR_CTAID.X ;  /* 0x00000000000579c3 */ /* 0x000ee20000002500 */
[----:B------:R-:W0:Y:S07]  /*00c0*/  LDCU UR11, c[0x0][0x364] ;  /* 0x00006c80ff0b77ac */ /* 0x000e2e0008000800 */
[----:B------:R-:W1:Y:S01]  /*00d0*/  LDC R3, c[0x0][0x368] ;  /* 0x0000da00ff037b82 */ /* 0x000e620000000800 */
[----:B----4-:R-:W-:-:S04]  /*00e0*/  UIMAD UR4, UR7, UR8, UR4 ;  /* 0x00000008070472a4 */ /* 0x010fc8000f8e0204 */
[----:B---3--:R-:W-:Y:S01]  /*00f0*/  UIMAD UR4, UR4, UR6, UR5 ;  /* 0x00000006040472a4 */ /* 0x008fe2000f8e0205 */
[----:B------:R-:W3:Y:S01]  /*0100*/  LDCU UR6, c[0x0][0x388] ;  /* 0x00007100ff0677ac */ /* 0x000ee20008000800 */
[----:B------:R-:W4:Y:S04]  /*0110*/  LDCU UR5, c[0x0][0x2f8] ;  /* 0x00005f00ff0577ac */ /* 0x000f280008000800 */
[----:B-1----:R-:W-:-:S04]  /*0120*/  IMAD R0, R3, UR4, R10 ;  /* 0x0000000403007c24 */ /* 0x002fc8000f8e020a */
[----:B0-----:R-:W-:-:S04]  /*0130*/  IMAD R11, R0, UR11, R13 ;  /* 0x0000000b000b7c24 */ /* 0x001fc8000f8e020d */
[----:B-----5:R-:W-:-:S05]  /*0140*/  IMAD R11, R11, UR10, R12 ;  /* 0x0000000a0b0b7c24 */ /* 0x020fca000f8e020c */
[----:B---3--:R-:W-:Y:S02]  /*0150*/  ISETP.GE.AND P0, PT, R11, UR6, PT ;  /* 0x000000060b007c0c */ /* 0x008fe4000bf06270 */
[----:B----4-:R-:W-:-:S05]  /*0160*/  IADD3 R6, P1, PT, R1, UR5, RZ ;  /* 0x0000000501067c10 */ /* 0x010fca000ff3e0ff */
[----:B--2---:R-:W-:-:S06]  /*0170*/  IMAD.X R7, RZ, RZ, UR9, P1 ;  /* 0x00000009ff077e24 */ /* 0x004fcc00088e06ff */
[----:B------:R-:W-:Y:S05]  /*0180*/  @P0 EXIT ;  /* 0x000000000000094d */ /* 0x000fea0003800000 */
[----:B------:R-:W0:Y:S01]  /*0190*/  LDC.64 R2, c[0x0][0x380] ;  /* 0x0000e000ff027b82 */ /* 0x000e220000000a00 */
[----:B------:R-:W1:Y:S01]  /*01a0*/  LDCU.64 UR4, c[0x0][0x358] ;  /* 0x00006b00ff0477ac */ /* 0x000e620008000a00 */
[----:B0-----:R-:W-:-:S06]  /*01b0*/  IMAD.WIDE R2, R11, 0x4, R2 ;  /* 0x000000040b027825 */ /* 0x001fcc00078e0202 */
[----:B-1----:R-:W2:Y:S01]  /*01c0*/  LDG.E R2, desc[UR4][R2.64] ;  /* 0x0000000402027981 */ /* 0x002ea2000c1e1900 */
[----:B------:R-:W-:Y:S01]  /*01d0*/  MOV R0, 0x0 ;  /* 0x0000000000007802 */ /* 0x000fe20000000f00 */
[----:B------:R-:W0:Y:S02]  /*01e0*/  LDCU.64 UR4, c[0x4][0x8] ;  /* 0x01000100ff0477ac */ /* 0x000e240008000a00 */
[----:B------:R1:W-:Y:S01]  /*01f0*/  STL.64 [R1], R12 ;  /* 0x0000000c01007387 */ /* 0x0003e20000100a00 */
[----:B------:R1:W3:Y:S03]  /*0200*/  LDC.64 R8, c[0x4][R0] ;  /* 0x0100000000087b82 */ /* 0x0002e60000000a00 */
[----:B------:R1:W-:Y:S01]  /*0210*/  STL.64 [R1+0x8], R10 ;  /* 0x0000080a01007387 */ /* 0x0003e20000100a00 */
[----:B0-----:R-:W-:Y:S02]  /*0220*/  MOV R4, UR4 ;  /* 0x0000000400047c02 */ /* 0x001fe40008000f00 */
[----:B------:R-:W-:Y:S01]  /*0230*/  MOV R5, UR5 ;  /* 0x0000000500057c02 */ /* 0x000fe20008000f00 */
[----:B--23--:R1:W-:Y:S06]  /*0240*/  STL [R1+0x10], R2 ;  /* 0x0000100201007387 */ /* 0x00c3ec0000100800 */
[----:B------:R-:W-:-:S07]  /*0250*/  LEPC R20, `(.L_x_0) ;  /* 0x000000001014794e */ /* 0x000fce0000000000 */
[----:B-1----:R-:W-:Y:S05]  /*0260*/  CALL.ABS.NOINC R8 ;  /* 0x0000000008007343 */ /* 0x002fea0003c00000 */
.L_x_0:
[----:B------:R-:W-:Y:S05]  /*0270*/  EXIT ;  /* 0x000000000000794d */ /* 0x000fea0003800000 */
.L_x_1:
[----:B------:R-:W-:-:S00]  /*0280*/  BRA `(.L_x_1) ;  /* 0xfffffffc00fc7947 */ /* 0x000fc0000383ffff */
[----:B------:R-:W-:-:S00]  /*0290*/  NOP ;  /* 0x0000000000007918 */ /* 0x000fc00000000000 */
        /* <DEDUP_REMOVED lines=14> */
.L_x_2:


//--------------------- .nv.global.init           --------------------------
	.section	.nv.global.init,"aw",@progbits
.nv.global.init:
	.type		$str,@object
	.size		$str,(.L_0 - $str)
$str:
        /*0000*/ 	.byte	0x74, 0x69, 0x64, 0x2e, 0x78, 0x79, 0x7a, 0x20, 0x3d, 0x20, 0x25, 0x64, 0x20, 0x25, 0x64, 0x20
        /*0010*/ 	.byte	0x25, 0x64, 0x2c, 0x20, 0x67, 0x69, 0x64, 0x20, 0x3d, 0x20, 0x25, 0x64, 0x2c, 0x20, 0x76, 0x61
        /*0020*/ 	.byte	0x6c, 0x75, 0x65, 0x20, 0x3d, 0x20, 0x25, 0x64, 0x0a, 0x00
.L_0:


//--------------------- .nv.shared.reserved.0     --------------------------
	.section	.nv.shared.reserved.0,"aw",@nobits
	.weak		__nv_reservedSMEM_offset_0_alias
	.size		__nv_reservedSMEM_offset_0_alias, 0, 64
	.other		__nv_reservedSMEM_offset_0_alias,@"STO_CUDA_RESERVED_SHARED STV_DEFAULT"
__nv_reservedSMEM_offset_0_alias:
	.zero		0
	.zero		64


//--------------------- .nv.constant0._Z12mem_transferPii --------------------------
	.section	.nv.constant0._Z12mem_transferPii,"a",@progbits
	.sectionflags	@""
	.align	4
.nv.constant0._Z12mem_transferPii:
	.zero		908


//--------------------- SYMBOLS --------------------------

	.type		.nv.reservedSmem.offset0,@object
	.size		.nv.reservedSmem.offset0,0x4
	.type		vprintf,@function
